	.headerflags	@"EF_CUDA_TEXMODE_UNIFIED EF_CUDA_64BIT_ADDRESS EF_CUDA_ACCELERATORS EF_CUDA_SM90 EF_CUDA_VIRTUAL_SM(EF_CUDA_SM90)"
	.elftype	@"ET_EXEC"


//--------------------- .nv.info                  --------------------------
	.section	.nv.info,"",@"SHT_CUDA_INFO"
	.align	4


	//----- nvinfo : EIATTR_REGCOUNT
	.align		4
        /*0000*/ 	.byte	0x04, 0x2f
        /*0002*/ 	.short	(.L_2 - .L_1)
	.align		4
.L_1:
        /*0004*/ 	.word	index@(triton_poi_fused_native_group_norm_relu_28)
        /*0008*/ 	.word	0x00000012


	//----- nvinfo : EIATTR_MIN_STACK_SIZE
	.align		4
.L_2:
        /*000c*/ 	.byte	0x04, 0x12
        /*000e*/ 	.short	(.L_4 - .L_3)
	.align		4
.L_3:
        /*0010*/ 	.word	index@(triton_poi_fused_native_group_norm_relu_28)
        /*0014*/ 	.word	0x00000000


	//----- nvinfo : EIATTR_FRAME_SIZE
	.align		4
.L_4:
        /*0018*/ 	.byte	0x04, 0x11
        /*001a*/ 	.short	(.L_6 - .L_5)
	.align		4
.L_5:
        /*001c*/ 	.word	index@(triton_poi_fused_native_group_norm_relu_28)
        /*0020*/ 	.word	0x00000000


	//----- nvinfo : EIATTR_MIN_STACK_SIZE
	.align		4
.L_6:
        /*0024*/ 	.byte	0x04, 0x12
        /*0026*/ 	.short	(.L_8 - .L_7)
	.align		4
.L_7:
        /*0028*/ 	.word	index@(triton_poi_fused_native_group_norm_relu_28)
        /*002c*/ 	.word	0x00000000
.L_8:


//--------------------- .nv.info.triton_poi_fused_native_group_norm_relu_28 --------------------------
	.section	.nv.info.triton_poi_fused_native_group_norm_relu_28,"",@"SHT_CUDA_INFO"
	.sectionflags	@""
	.align	4


	//----- nvinfo : EIATTR_CUDA_API_VERSION
	.align		4
        /*0000*/ 	.byte	0x04, 0x37
        /*0002*/ 	.short	(.L_10 - .L_9)
.L_9:
        /*0004*/ 	.word	0x0000007c


	//----- nvinfo : EIATTR_KPARAM_INFO
	.align		4
.L_10:
        /*0008*/ 	.byte	0x04, 0x17
        /*000a*/ 	.short	(.L_12 - .L_11)
.L_11:
        /*000c*/ 	.word	0x00000000
        /*0010*/ 	.short	0x0006
        /*0012*/ 	.short	0x0030
        /*0014*/ 	.byte	0x00, 0xf0, 0x11, 0x00


	//----- nvinfo : EIATTR_KPARAM_INFO
	.align		4
.L_12:
        /*0018*/ 	.byte	0x04, 0x17
        /*001a*/ 	.short	(.L_14 - .L_13)
.L_13:
        /*001c*/ 	.word	0x00000000
        /*0020*/ 	.short	0x0005
        /*0022*/ 	.short	0x0028
        /*0024*/ 	.byte	0x00, 0xf4, 0x21, 0x00


	//----- nvinfo : EIATTR_KPARAM_INFO
	.align		4
.L_14:
        /*0028*/ 	.byte	0x04, 0x17
        /*002a*/ 	.short	(.L_16 - .L_15)
.L_15:
        /*002c*/ 	.word	0x00000000
        /*0030*/ 	.short	0x0004
        /*0032*/ 	.short	0x0020
        /*0034*/ 	.byte	0x00, 0xf4, 0x21, 0x00


	//----- nvinfo : EIATTR_KPARAM_INFO
	.align		4
.L_16:
        /*0038*/ 	.byte	0x04, 0x17
        /*003a*/ 	.short	(.L_18 - .L_17)
.L_17:
        /*003c*/ 	.word	0x00000000
        /*0040*/ 	.short	0x0003
        /*0042*/ 	.short	0x0018
        /*0044*/ 	.byte	0x00, 0xf4, 0x21, 0x00


	//----- nvinfo : EIATTR_KPARAM_INFO
	.align		4
.L_18:
        /*0048*/ 	.byte	0x04, 0x17
        /*004a*/ 	.short	(.L_20 - .L_19)
.L_19:
        /*004c*/ 	.word	0x00000000
        /*0050*/ 	.short	0x0002
        /*0052*/ 	.short	0x0010
        /*0054*/ 	.byte	0x00, 0xf4, 0x21, 0x00


	//----- nvinfo : EIATTR_KPARAM_INFO
	.align		4
.L_20:
        /*0058*/ 	.byte	0x04, 0x17
        /*005a*/ 	.short	(.L_22 - .L_21)
.L_21:
        /*005c*/ 	.word	0x00000000
        /*0060*/ 	.short	0x0001
        /*0062*/ 	.short	0x0008
        /*0064*/ 	.byte	0x00, 0xf4, 0x21, 0x00


	//----- nvinfo : EIATTR_KPARAM_INFO
	.align		4
.L_22:
        /*0068*/ 	.byte	0x04, 0x17
        /*006a*/ 	.short	(.L_24 - .L_23)
.L_23:
        /*006c*/ 	.word	0x00000000
        /*0070*/ 	.short	0x0000
        /*0072*/ 	.short	0x0000
        /*0074*/ 	.byte	0x00, 0xf4, 0x21, 0x00


	//----- nvinfo : EIATTR_SPARSE_MMA_MASK
	.align		4
.L_24:
        /*0078*/ 	.byte	0x03, 0x50
        /*007a*/ 	.short	0x0000


	//----- nvinfo : EIATTR_MAXREG_COUNT
	.align		4
        /*007c*/ 	.byte	0x03, 0x1b
        /*007e*/ 	.short	0x00ff


	//----- nvinfo : EIATTR_EXIT_INSTR_OFFSETS
	.align		4
        /*0080*/ 	.byte	0x04, 0x1c
        /*0082*/ 	.short	(.L_26 - .L_25)


	//   ....[0]....
.L_25:
        /*0084*/ 	.word	0x00000350


	//----- nvinfo : EIATTR_REQNTID
	.align		4
.L_26:
        /*0088*/ 	.byte	0x04, 0x10
        /*008a*/ 	.short	(.L_28 - .L_27)
.L_27:
        /*008c*/ 	.word	0x00000100
        /*0090*/ 	.word	0x00000001
        /*0094*/ 	.word	0x00000001


	//----- nvinfo : EIATTR_CBANK_PARAM_SIZE
	.align		4
.L_28:
        /*0098*/ 	.byte	0x03, 0x19
        /*009a*/ 	.short	0x0034


	//----- nvinfo : EIATTR_PARAM_CBANK
	.align		4
        /*009c*/ 	.byte	0x04, 0x0a
        /*009e*/ 	.short	(.L_30 - .L_29)
	.align		4
.L_29:
        /*00a0*/ 	.word	index@(.nv.constant0.triton_poi_fused_native_group_norm_relu_28)
        /*00a4*/ 	.short	0x0210
        /*00a6*/ 	.short	0x0034


	//----- nvinfo : EIATTR_SW_WAR
	.align		4
.L_30:
        /*00a8*/ 	.byte	0x04, 0x36
        /*00aa*/ 	.short	(.L_32 - .L_31)
.L_31:
        /*00ac*/ 	.word	0x00000008
.L_32:


//--------------------- .nv.callgraph             --------------------------
	.section	.nv.callgraph,"",@"SHT_CUDA_CALLGRAPH"
	.align	4
	.sectionentsize	8
	.align		4
        /*0000*/ 	.word	0x00000000
	.align		4
        /*0004*/ 	.word	0xffffffff
	.align		4
        /*0008*/ 	.word	0x00000000
	.align		4
        /*000c*/ 	.word	0xfffffffe
	.align		4
        /*0010*/ 	.word	0x00000000
	.align		4
        /*0014*/ 	.word	0xfffffffd
	.align		4
        /*0018*/ 	.word	0x00000000
	.align		4
        /*001c*/ 	.word	0xfffffffc


//--------------------- .nv.constant4             --------------------------
	.section	.nv.constant4,"a",@progbits
	.align	8
	.align		8
.nv.constant4:
        /*0000*/ 	.dword	_$_str


//--------------------- .text.triton_poi_fused_native_group_norm_relu_28 --------------------------
	.section	.text.triton_poi_fused_native_group_norm_relu_28,"ax",@progbits
	.align	128
        .global         triton_poi_fused_native_group_norm_relu_28
        .type           triton_poi_fused_native_group_norm_relu_28,@function
        .size           triton_poi_fused_native_group_norm_relu_28,(.L_x_1 - triton_poi_fused_native_group_norm_relu_28)
        .other          triton_poi_fused_native_group_norm_relu_28,@"STO_CUDA_ENTRY STV_DEFAULT"
triton_poi_fused_native_group_norm_relu_28:
.text.triton_poi_fused_native_group_norm_relu_28:
[----:B------:R-:W-:Y:S01]  /*0000*/  LDC R1, c[0x0][0x28] ;  /* 0x00000a00ff017b82 */ /* 0x000fe20000000800 */
[----:B------:R-:W1:Y:S07]  /*0010*/  S2R R0, SR_TID.X ;  /* 0x0000000000007919 */ /* 0x000e6e0000002100 */
[----:B------:R-:W2:Y:S01]  /*0020*/  LDC.64 R6, c[0x0][0x220] ;  /* 0x00008800ff067b82 */ /* 0x000ea20000000a00 */
[----:B------:R-:W-:Y:S01]  /*0030*/  ULDC.64 UR4, c[0x0][0x208] ;  /* 0x0000820000047ab9 */ /* 0x000fe20000000a00 */
[----:B------:R-:W3:Y:S06]  /*0040*/  S2R R5, SR_CTAID.X ;  /* 0x0000000000057919 */ /* 0x000eec0000002500 */
[----:B------:R-:W4:Y:S08]  /*0050*/  LDC.64 R10, c[0x0][0x218] ;  /* 0x00008600ff0a7b82 */ /* 0x000f300000000a00 */
[----:B------:R-:W5:Y:S08]  /*0060*/  LDC.64 R8, c[0x0][0x210] ;  /* 0x00008400ff087b82 */ /* 0x000f700000000a00 */
[----:B------:R-:W2:Y:S01]  /*0070*/  LDC.64 R14, c[0x0][0x228] ;  /* 0x00008a00ff0e7b82 */ /* 0x000ea20000000a00 */
[----:B-1----:R-:W-:Y:S01]  /*0080*/  IMAD.SHL.U32 R0, R0, 0x2, RZ ;  /* 0x0000000200007824 */ /* 0x002fe200078e00ff */
[----:B---3--:R-:W-:-:S04]  /*0090*/  SHF.R.S32.HI R3, RZ, 0x16, R5 ;  /* 0x00000016ff037819 */ /* 0x008fc80000011405 */
[----:B------:R-:W-:Y:S02]  /*00a0*/  LOP3.LUT R0, R0, 0x1fe, RZ, 0xc0, !PT ;  /* 0x000001fe00007812 */ /* 0x000fe400078ec0ff */
[----:B------:R-:W-:-:S03]  /*00b0*/  SGXT R3, R3, 0x1 ;  /* 0x000000010303781a */ /* 0x000fc60000000200 */
[----:B------:R-:W-:-:S05]  /*00c0*/  IMAD R0, R5, 0x200, R0 ;  /* 0x0000020005007824 */ /* 0x000fca00078e0200 */
[CC--:B------:R-:W-:Y:S02]  /*00d0*/  LEA.HI R2, R3.reuse, R0.reuse, RZ, 0xb ;  /* 0x0000000003027211 */ /* 0x0c0fe400078f58ff */
[----:B------:R-:W-:Y:S02]  /*00e0*/  LEA.HI R3, R3, R0, RZ, 0x11 ;  /* 0x0000000003037211 */ /* 0x000fe400078f88ff */
[----:B------:R-:W-:Y:S02]  /*00f0*/  LOP3.LUT R5, R2, 0xfffff800, RZ, 0xc0, !PT ;  /* 0xfffff80002057812 */ /* 0x000fe400078ec0ff */
[----:B------:R-:W-:-:S03]  /*0100*/  SHF.R.S32.HI R3, RZ, 0x11, R3 ;  /* 0x00000011ff037819 */ /* 0x000fc60000011403 */
[----:B------:R-:W-:-:S05]  /*0110*/  IMAD.IADD R2, R0, 0x1, -R5 ;  /* 0x0000000100027824 */ /* 0x000fca00078e0a05 */
[----:B------:R-:W-:-:S04]  /*0120*/  PRMT R4, R2, 0x9910, RZ ;  /* 0x0000991002047816 */ /* 0x000fc800000000ff */
[----:B------:R-:W-:-:S04]  /*0130*/  SHF.R.S32.HI R4, RZ, 0xf, R4 ;  /* 0x0000000fff047819 */ /* 0x000fc80000011404 */
[----:B------:R-:W-:-:S04]  /*0140*/  LOP3.LUT R5, R4, 0xffff, RZ, 0xc0, !PT ;  /* 0x0000ffff04057812 */ /* 0x000fc800078ec0ff */
[----:B------:R-:W-:-:S04]  /*0150*/  LEA.HI R4, R5, R2, RZ, 0x16 ;  /* 0x0000000205047211 */ /* 0x000fc800078fb0ff */
[----:B------:R-:W-:-:S04]  /*0160*/  PRMT R4, R4, 0x9910, RZ ;  /* 0x0000991004047816 */ /* 0x000fc800000000ff */
[----:B------:R-:W-:-:S04]  /*0170*/  SHF.R.S32.HI R4, RZ, 0x6, R4 ;  /* 0x00000006ff047819 */ /* 0x000fc80000011404 */
[----:B------:R-:W-:-:S05]  /*0180*/  PRMT R4, R4, 0x9910, RZ ;  /* 0x0000991004047816 */ /* 0x000fca00000000ff */
[----:B------:R-:W-:Y:S02]  /*0190*/  IMAD R3, R3, 0x20, R4 ;  /* 0x0000002003037824 */ /* 0x000fe400078e0204 */
[----:B------:R-:W1:Y:S02]  /*01a0*/  LDC.64 R4, c[0x0][0x230] ;  /* 0x00008c00ff047b82 */ /* 0x000e640000000a00 */
[----:B--2---:R-:W-:-:S06]  /*01b0*/  IMAD.WIDE R12, R3, 0x4, R6 ;  /* 0x00000004030c7825 */ /* 0x004fcc00078e0206 */
[----:B------:R-:W2:Y:S01]  /*01c0*/  LDG.E.EL R12, desc[UR4][R12.64] ;  /* 0x000000040c0c7981 */ /* 0x000ea2000c2e1900 */
[----:B----4-:R-:W-:-:S04]  /*01d0*/  IMAD.WIDE R10, R3, 0x4, R10 ;  /* 0x00000004030a7825 */ /* 0x010fc800078e020a */
[----:B-----5:R-:W-:Y:S02]  /*01e0*/  IMAD.WIDE R6, R0, 0x4, R8 ;  /* 0x0000000400067825 */ /* 0x020fe400078e0208 */
[----:B------:R-:W3:Y:S04]  /*01f0*/  LDG.E.EL R10, desc[UR4][R10.64] ;  /* 0x000000040a0a7981 */ /* 0x000ee8000c2e1900 */
[----:B------:R-:W3:Y:S01]  /*0200*/  LDG.E.64 R6, desc[UR4][R6.64] ;  /* 0x0000000406067981 */ /* 0x000ee2000c1e1b00 */
[----:B0-----:R-:W-:-:S04]  /*0210*/  IMAD.WIDE R8, R2, 0x4, R14 ;  /* 0x0000000402087825 */ /* 0x001fc800078e020e */
[----:B-1----:R-:W-:Y:S02]  /*0220*/  IMAD.WIDE R4, R2, 0x4, R4 ;  /* 0x0000000402047825 */ /* 0x002fe400078e0204 */
[----:B------:R-:W4:Y:S04]  /*0230*/  LDG.E.EL.64 R2, desc[UR4][R8.64] ;  /* 0x0000000408027981 */ /* 0x000f28000c2e1b00 */
[----:B------:R-:W4:Y:S01]  /*0240*/  LDG.E.EL.64 R4, desc[UR4][R4.64] ;  /* 0x0000000404047981 */ /* 0x000f22000c2e1b00 */
[----:B------:R-:W-:-:S04]  /*0250*/  IMAD.MOV.U32 R15, RZ, RZ, 0x39800000 ;  /* 0x39800000ff0f7424 */ /* 0x000fc800078e00ff */
[----:B--2---:R-:W-:Y:S02]  /*0260*/  FFMA R14, R12, R15, 9.9999997473787516356e-06 ;  /* 0x3727c5ac0c0e7423 */ /* 0x004fe4000000000f */
[----:B------:R-:W0:Y:S04]  /*0270*/  LDC.64 R12, c[0x0][0x238] ;  /* 0x00008e00ff0c7b82 */ /* 0x000e280000000a00 */
[----:B------:R-:W1:Y:S01]  /*0280*/  MUFU.RSQ R14, R14 ;  /* 0x0000000e000e7308 */ /* 0x000e620000001400 */
[--C-:B---3--:R-:W-:Y:S01]  /*0290*/  FADD R15, R6, -R10.reuse ;  /* 0x8000000a060f7221 */ /* 0x108fe20000000000 */
[----:B------:R-:W-:-:S03]  /*02a0*/  FADD R11, R7, -R10 ;  /* 0x8000000a070b7221 */ /* 0x000fc60000000000 */
[C---:B-1----:R-:W-:Y:S01]  /*02b0*/  FMUL R15, R14.reuse, R15 ;  /* 0x0000000f0e0f7220 */ /* 0x042fe20000400000 */
[----:B------:R-:W-:-:S03]  /*02c0*/  FMUL R6, R14, R11 ;  /* 0x0000000b0e067220 */ /* 0x000fc60000400000 */
[----:B----4-:R-:W-:Y:S01]  /*02d0*/  FFMA R15, R2, R15, R4 ;  /* 0x0000000f020f7223 */ /* 0x010fe20000000004 */
[----:B------:R-:W-:Y:S01]  /*02e0*/  FFMA R6, R3, R6, R5 ;  /* 0x0000000603067223 */ /* 0x000fe20000000005 */
[----:B0-----:R-:W-:-:S03]  /*02f0*/  IMAD.WIDE R2, R0, 0x4, R12 ;  /* 0x0000000400027825 */ /* 0x001fc600078e020c */
[C---:B------:R-:W-:Y:S02]  /*0300*/  FSETP.GEU.AND P0, PT, R15.reuse, RZ, PT ;  /* 0x000000ff0f00720b */ /* 0x040fe40003f0e000 */
[C---:B------:R-:W-:Y:S02]  /*0310*/  FSETP.GEU.AND P1, PT, R6.reuse, RZ, PT ;  /* 0x000000ff0600720b */ /* 0x040fe40003f2e000 */
[----:B------:R-:W-:Y:S02]  /*0320*/  FSEL R4, R15, RZ, P0 ;  /* 0x000000ff0f047208 */ /* 0x000fe40000000000 */
[----:B------:R-:W-:-:S05]  /*0330*/  FSEL R5, R6, RZ, P1 ;  /* 0x000000ff06057208 */ /* 0x000fca0000800000 */
[----:B------:R-:W-:Y:S01]  /*0340*/  STG.E.64 desc[UR4][R2.64], R4 ;  /* 0x0000000402007986 */ /* 0x000fe2000c101b04 */
[----:B------:R-:W-:Y:S05]  /*0350*/  EXIT ;  /* 0x000000000000794d */ /* 0x000fea0003800000 */
.L_x_0:
[----:B------:R-:W-:-:S00]  /*0360*/  BRA `(.L_x_0) ;  /* 0xfffffffc00fc7947 */ /* 0x000fc0000383ffff */
[----:B------:R-:W-:-:S00]  /*0370*/  NOP ;  /* 0x0000000000007918 */ /* 0x000fc00000000000 */
        /* <DEDUP_REMOVED lines=8> */
.L_x_1:


//--------------------- .nv.global.init           --------------------------
	.section	.nv.global.init,"aw",@progbits
.nv.global.init:
	.type		_$_str,@object
	.size		_$_str,(.L_0 - _$_str)
_$_str:
        /*0000*/ 	.byte	0x5f, 0x5f, 0x43, 0x55, 0x44, 0x41, 0x5f, 0x46, 0x54, 0x5a, 0x00
.L_0:


//--------------------- .nv.constant0.triton_poi_fused_native_group_norm_relu_28 --------------------------
	.section	.nv.constant0.triton_poi_fused_native_group_norm_relu_28,"a",@progbits
	.sectionflags	@""
	.align	4
.nv.constant0.triton_poi_fused_native_group_norm_relu_28:
	.zero		580
